	.headerflags	@"EF_CUDA_TEXMODE_UNIFIED EF_CUDA_64BIT_ADDRESS EF_CUDA_SM89 EF_CUDA_VIRTUAL_SM(EF_CUDA_SM89)"
	.elftype	@"ET_EXEC"


//--------------------- .nv.info                  --------------------------
	.section	.nv.info,"",@"SHT_CUDA_INFO"
	.align	4


	//----- nvinfo : EIATTR_REGCOUNT
	.align		4
        /*0000*/ 	.byte	0x04, 0x2f
        /*0002*/ 	.short	(.L_1 - .L_0)
	.align		4
.L_0:
        /*0004*/ 	.word	index@(triton_per_fused_add_mul_pow_reciprocal_select_sum_unsqueeze_15)
        /*0008*/ 	.word	0x00000012


	//----- nvinfo : EIATTR_FRAME_SIZE
	.align		4
.L_1:
        /*000c*/ 	.byte	0x04, 0x11
        /*000e*/ 	.short	(.L_3 - .L_2)
	.align		4
.L_2:
        /*0010*/ 	.word	index@(triton_per_fused_add_mul_pow_reciprocal_select_sum_unsqueeze_15)
        /*0014*/ 	.word	0x00000000


	//----- nvinfo : EIATTR_MIN_STACK_SIZE
	.align		4
.L_3:
        /*0018*/ 	.byte	0x04, 0x12
        /*001a*/ 	.short	(.L_5 - .L_4)
	.align		4
.L_4:
        /*001c*/ 	.word	index@(triton_per_fused_add_mul_pow_reciprocal_select_sum_unsqueeze_15)
        /*0020*/ 	.word	0x00000000
.L_5:


//--------------------- .nv.info.triton_per_fused_add_mul_pow_reciprocal_select_sum_unsqueeze_15 --------------------------
	.section	.nv.info.triton_per_fused_add_mul_pow_reciprocal_select_sum_unsqueeze_15,"",@"SHT_CUDA_INFO"
	.sectionflags	@""
	.align	4


	//----- nvinfo : EIATTR_CUDA_API_VERSION
	.align		4
        /*0000*/ 	.byte	0x04, 0x37
        /*0002*/ 	.short	(.L_7 - .L_6)
.L_6:
        /*0004*/ 	.word	0x00000080


	//----- nvinfo : EIATTR_PARAM_CBANK
	.align		4
.L_7:
        /*0008*/ 	.byte	0x04, 0x0a
        /*000a*/ 	.short	(.L_9 - .L_8)
	.align		4
.L_8:
        /*000c*/ 	.word	index@(.nv.constant0.triton_per_fused_add_mul_pow_reciprocal_select_sum_unsqueeze_15)
        /*0010*/ 	.short	0x0160
        /*0012*/ 	.short	0x0028


	//----- nvinfo : EIATTR_CBANK_PARAM_SIZE
	.align		4
.L_9:
        /*0014*/ 	.byte	0x03, 0x19
        /*0016*/ 	.short	0x0028


	//----- nvinfo : EIATTR_KPARAM_INFO
	.align		4
        /*0018*/ 	.byte	0x04, 0x17
        /*001a*/ 	.short	(.L_11 - .L_10)
.L_10:
        /*001c*/ 	.word	0x00000000
        /*0020*/ 	.short	0x0004
        /*0022*/ 	.short	0x0020
        /*0024*/ 	.byte	0x00, 0xf4, 0x21, 0x00


	//----- nvinfo : EIATTR_KPARAM_INFO
	.align		4
.L_11:
        /*0028*/ 	.byte	0x04, 0x17
        /*002a*/ 	.short	(.L_13 - .L_12)
.L_12:
        /*002c*/ 	.word	0x00000000
        /*0030*/ 	.short	0x0003
        /*0032*/ 	.short	0x0018
        /*0034*/ 	.byte	0x00, 0xf0, 0x11, 0x00


	//----- nvinfo : EIATTR_KPARAM_INFO
	.align		4
.L_13:
        /*0038*/ 	.byte	0x04, 0x17
        /*003a*/ 	.short	(.L_15 - .L_14)
.L_14:
        /*003c*/ 	.word	0x00000000
        /*0040*/ 	.short	0x0002
        /*0042*/ 	.short	0x0010
        /*0044*/ 	.byte	0x00, 0xf4, 0x21, 0x00


	//----- nvinfo : EIATTR_KPARAM_INFO
	.align		4
.L_15:
        /*0048*/ 	.byte	0x04, 0x17
        /*004a*/ 	.short	(.L_17 - .L_16)
.L_16:
        /*004c*/ 	.word	0x00000000
        /*0050*/ 	.short	0x0001
        /*0052*/ 	.short	0x0008
        /*0054*/ 	.byte	0x00, 0xf4, 0x21, 0x00


	//----- nvinfo : EIATTR_KPARAM_INFO
	.align		4
.L_17:
        /*0058*/ 	.byte	0x04, 0x17
        /*005a*/ 	.short	(.L_19 - .L_18)
.L_18:
        /*005c*/ 	.word	0x00000000
        /*0060*/ 	.short	0x0000
        /*0062*/ 	.short	0x0000
        /*0064*/ 	.byte	0x00, 0xf4, 0x21, 0x00


	//----- nvinfo : EIATTR_MAXREG_COUNT
	.align		4
.L_19:
        /*0068*/ 	.byte	0x03, 0x1b
        /*006a*/ 	.short	0x00ff


	//----- nvinfo : EIATTR_COOP_GROUP_MASK_REGIDS
	.align		4
        /*006c*/ 	.byte	0x04, 0x29
        /*006e*/ 	.short	(.L_21 - .L_20)


	//   ....[0]....
.L_20:
        /*0070*/ 	.word	0xffffffff


	//   ....[1]....
        /*0074*/ 	.word	0xffffffff


	//   ....[2]....
        /*0078*/ 	.word	0xffffffff


	//   ....[3]....
        /*007c*/ 	.word	0xffffffff


	//   ....[4]....
        /*0080*/ 	.word	0xffffffff


	//   ....[5]....
        /*0084*/ 	.word	0xffffffff


	//----- nvinfo : EIATTR_COOP_GROUP_INSTR_OFFSETS
	.align		4
.L_21:
        /*0088*/ 	.byte	0x04, 0x28
        /*008a*/ 	.short	(.L_23 - .L_22)


	//   ....[0]....
.L_22:
        /*008c*/ 	.word	0x000000c0


	//   ....[1]....
        /*0090*/ 	.word	0x000000f0


	//   ....[2]....
        /*0094*/ 	.word	0x00000110


	//   ....[3]....
        /*0098*/ 	.word	0x00000130


	//   ....[4]....
        /*009c*/ 	.word	0x00000150


	//   ....[5]....
        /*00a0*/ 	.word	0x000001d0


	//----- nvinfo : EIATTR_EXIT_INSTR_OFFSETS
	.align		4
.L_23:
        /*00a4*/ 	.byte	0x04, 0x1c
        /*00a6*/ 	.short	(.L_25 - .L_24)


	//   ....[0]....
.L_24:
        /*00a8*/ 	.word	0x00000340


	//----- nvinfo : EIATTR_REQNTID
	.align		4
.L_25:
        /*00ac*/ 	.byte	0x04, 0x10
        /*00ae*/ 	.short	(.L_27 - .L_26)
.L_26:
        /*00b0*/ 	.word	0x00000040
        /*00b4*/ 	.word	0x00000001
        /*00b8*/ 	.word	0x00000001
.L_27:


//--------------------- .nv.callgraph             --------------------------
	.section	.nv.callgraph,"",@"SHT_CUDA_CALLGRAPH"
	.align	4
	.sectionentsize	8
	.align		4
        /*0000*/ 	.word	0x00000000
	.align		4
        /*0004*/ 	.word	0xffffffff
	.align		4
        /*0008*/ 	.word	0x00000000
	.align		4
        /*000c*/ 	.word	0xfffffffe
	.align		4
        /*0010*/ 	.word	0x00000000
	.align		4
        /*0014*/ 	.word	0xfffffffd
	.align		4
        /*0018*/ 	.word	0x00000000
	.align		4
        /*001c*/ 	.word	0xfffffffc


//--------------------- .nv.rel.action            --------------------------
	.section	.nv.rel.action,"",@"SHT_CUDA_RELOCINFO"
	.align	8
	.sectionentsize	8
        /*0000*/ 	.byte	0x73, 0x00, 0x00, 0x00, 0x00, 0x00, 0x00, 0x00, 0x00, 0x00, 0x00, 0x11, 0x25, 0x00, 0x05, 0x36


//--------------------- .nv.constant0.triton_per_fused_add_mul_pow_reciprocal_select_sum_unsqueeze_15 --------------------------
	.section	.nv.constant0.triton_per_fused_add_mul_pow_reciprocal_select_sum_unsqueeze_15,"a",@progbits
	.sectionflags	@""
	.align	4
.nv.constant0.triton_per_fused_add_mul_pow_reciprocal_select_sum_unsqueeze_15:
	.zero		392


//--------------------- .text.triton_per_fused_add_mul_pow_reciprocal_select_sum_unsqueeze_15 --------------------------
	.section	.text.triton_per_fused_add_mul_pow_reciprocal_select_sum_unsqueeze_15,"ax",@progbits
	.sectionflags	@"SHF_BARRIERS=1"
	.sectioninfo	@"SHI_REGISTERS=18"
	.align	128
        .global         triton_per_fused_add_mul_pow_reciprocal_select_sum_unsqueeze_15
        .type           triton_per_fused_add_mul_pow_reciprocal_select_sum_unsqueeze_15,@function
        .size           triton_per_fused_add_mul_pow_reciprocal_select_sum_unsqueeze_15,(.L_x_1 - triton_per_fused_add_mul_pow_reciprocal_select_sum_unsqueeze_15)
        .other          triton_per_fused_add_mul_pow_reciprocal_select_sum_unsqueeze_15,@"STO_CUDA_ENTRY STV_DEFAULT"
triton_per_fused_add_mul_pow_reciprocal_select_sum_unsqueeze_15:
.text.triton_per_fused_add_mul_pow_reciprocal_select_sum_unsqueeze_15:
[----:B------:R-:W-:Y:S02]  /*0000*/  MOV R1, c[0x0][0x28] ;  /* 0x00000a0000017a02 */ /* 0x000fe40000000f00 */
[----:B------:R-:W0:Y:S01]  /*0010*/  S2R R13, SR_TID.X ;  /* 0x00000000000d7919 */ /* 0x000e220000002100 */
[----:B------:R-:W-:Y:S01]  /*0020*/  MOV R15, 0x4 ;  /* 0x00000004000f7802 */ /* 0x000fe20000000f00 */
[----:B------:R-:W-:Y:S01]  /*0030*/  ULDC.64 UR4, c[0x0][0x118] ;  /* 0x0000460000047ab9 */ /* 0x000fe20000000a00 */
[----:B0-----:R-:W-:-:S05]  /*0040*/  LOP3.LUT R4, R13, 0x3f, RZ, 0xc0, !PT ;  /* 0x0000003f0d047812 */ /* 0x001fca00078ec0ff */
[----:B------:R-:W-:-:S05]  /*0050*/  IMAD.WIDE.U32 R2, R4, R15, c[0x0][0x168] ;  /* 0x00005a0004027625 */ /* 0x000fca00078e000f */
[----:B------:R0:W2:Y:S01]  /*0060*/  LDG.E R0, [R2.64+0x900] ;  /* 0x0009000402007981 */ /* 0x0000a2000c1e1900 */
[C---:B------:R-:W-:Y:S02]  /*0070*/  LOP3.LUT P0, RZ, R13.reuse, 0x1f, RZ, 0xc0, !PT ;  /* 0x0000001f0dff7812 */ /* 0x040fe4000780c0ff */
[----:B------:R-:W-:Y:S02]  /*0080*/  ISETP.GE.AND P1, PT, R13, 0x2, PT ;  /* 0x000000020d00780c */ /* 0x000fe40003f26270 */
[----:B0-----:R-:W-:-:S04]  /*0090*/  SHF.R.U32.HI R2, RZ, 0x3, R13 ;  /* 0x00000003ff027819 */ /* 0x001fc8000001160d */
[----:B------:R-:W-:Y:S01]  /*00a0*/  LOP3.LUT R3, R2, 0x4, RZ, 0xc0, !PT ;  /* 0x0000000402037812 */ /* 0x000fe200078ec0ff */
[----:B--2---:R-:W-:-:S06]  /*00b0*/  FMUL R5, R0, R0 ;  /* 0x0000000000057220 */ /* 0x004fcc0000400000 */
[----:B------:R-:W0:Y:S02]  /*00c0*/  SHFL.BFLY PT, R5, R5, 0x10, 0x1f ;  /* 0x0e001f0005057f89 */ /* 0x000e2400000e0000 */
[----:B0-----:R-:W-:Y:S01]  /*00d0*/  FFMA R6, R0, R0, R5 ;  /* 0x0000000000067223 */ /* 0x001fe20000000005 */
[----:B------:R-:W-:-:S04]  /*00e0*/  LOP3.LUT R5, R13, 0x1, RZ, 0xc0, !PT ;  /* 0x000000010d057812 */ /* 0x000fc800078ec0ff */
[----:B------:R-:W0:Y:S02]  /*00f0*/  SHFL.BFLY PT, R7, R6, 0x8, 0x1f ;  /* 0x0d001f0006077f89 */ /* 0x000e2400000e0000 */
[----:B0-----:R-:W-:-:S05]  /*0100*/  FADD R7, R6, R7 ;  /* 0x0000000706077221 */ /* 0x001fca0000000000 */
[----:B------:R-:W0:Y:S02]  /*0110*/  SHFL.BFLY PT, R8, R7, 0x4, 0x1f ;  /* 0x0c801f0007087f89 */ /* 0x000e2400000e0000 */
[----:B0-----:R-:W-:-:S05]  /*0120*/  FADD R8, R7, R8 ;  /* 0x0000000807087221 */ /* 0x001fca0000000000 */
[----:B------:R-:W0:Y:S02]  /*0130*/  SHFL.BFLY PT, R9, R8, 0x2, 0x1f ;  /* 0x0c401f0008097f89 */ /* 0x000e2400000e0000 */
[----:B0-----:R-:W-:-:S05]  /*0140*/  FADD R9, R8, R9 ;  /* 0x0000000908097221 */ /* 0x001fca0000000000 */
[----:B------:R-:W0:Y:S02]  /*0150*/  SHFL.BFLY PT, R10, R9, 0x1, 0x1f ;  /* 0x0c201f00090a7f89 */ /* 0x000e2400000e0000 */
[----:B0-----:R-:W-:-:S05]  /*0160*/  FADD R10, R9, R10 ;  /* 0x0000000a090a7221 */ /* 0x001fca0000000000 */
[----:B------:R0:W-:Y:S04]  /*0170*/  @!P0 STS [R3], R10 ;  /* 0x0000000a03008388 */ /* 0x0001e80000000800 */
[----:B------:R-:W-:Y:S01]  /*0180*/  BAR.SYNC.DEFER_BLOCKING 0x0 ;  /* 0x0000000000007b1d */ /* 0x000fe20000010000 */
[----:B------:R-:W-:-:S04]  /*0190*/  ISETP.NE.U32.AND P0, PT, R5, 0x1, PT ;  /* 0x000000010500780c */ /* 0x000fc80003f05070 */
[----:B------:R-:W-:Y:S02]  /*01a0*/  ISETP.LT.AND P0, PT, R13, 0x2, P0 ;  /* 0x000000020d00780c */ /* 0x000fe40000701270 */
[----:B0-----:R-:W-:Y:S01]  /*01b0*/  MOV R3, 0x3e800000 ;  /* 0x3e80000000037802 */ /* 0x001fe20000000f00 */
[----:B------:R-:W0:Y:S04]  /*01c0*/  @!P1 LDS R11, [R13.X4] ;  /* 0x000000000d0b9984 */ /* 0x000e280000004800 */
[----:B0-----:R-:W0:Y:S02]  /*01d0*/  SHFL.BFLY PT, R2, R11, 0x1, 0x1f ;  /* 0x0c201f000b027f89 */ /* 0x001e2400000e0000 */
[----:B0-----:R-:W-:-:S05]  /*01e0*/  FADD R2, R11, R2 ;  /* 0x000000020b027221 */ /* 0x001fca0000000000 */
[----:B------:R-:W-:Y:S04]  /*01f0*/  @P0 STS [R13.X4], R2 ;  /* 0x000000020d000388 */ /* 0x000fe80000004800 */
[----:B------:R-:W-:Y:S06]  /*0200*/  BAR.SYNC.DEFER_BLOCKING 0x0 ;  /* 0x0000000000007b1d */ /* 0x000fec0000010000 */
[----:B------:R-:W0:Y:S02]  /*0210*/  LDS R5, [RZ] ;  /* 0x00000000ff057984 */ /* 0x000e240000000800 */
[----:B0-----:R-:W-:-:S02]  /*0220*/  FADD R6, R5, 9.9999999392252902908e-09 ;  /* 0x322bcc7705067421 */ /* 0x001fc40000000000 */
[----:B------:R-:W-:Y:S03]  /*0230*/  BAR.SYNC.DEFER_BLOCKING 0x0 ;  /* 0x0000000000007b1d */ /* 0x000fe60000010000 */
[C---:B------:R-:W-:Y:S02]  /*0240*/  FSETP.GT.AND P1, PT, |R6|.reuse, 8.50705917302346158658e+37, PT ;  /* 0x7e8000000600780b */ /* 0x040fe40003f24200 */
[----:B------:R-:W-:Y:S02]  /*0250*/  FSETP.GEU.AND P0, PT, |R6|, 1.175494350822287508e-38, PT ;  /* 0x008000000600780b */ /* 0x000fe40003f0e200 */
[----:B------:R-:W-:-:S09]  /*0260*/  FSEL R3, R3, 1, P1 ;  /* 0x3f80000003037808 */ /* 0x000fd20000800000 */
[----:B------:R-:W-:Y:S01]  /*0270*/  @P1 FMUL R6, R6, 0.25 ;  /* 0x3e80000006061820 */ /* 0x000fe20000400000 */
[C---:B------:R-:W-:Y:S01]  /*0280*/  ISETP.NE.AND P1, PT, R4.reuse, RZ, PT ;  /* 0x000000ff0400720c */ /* 0x040fe20003f25270 */
[----:B------:R-:W-:Y:S01]  /*0290*/  @!P0 FMUL R3, R3, 16777216 ;  /* 0x4b80000003038820 */ /* 0x000fe20000400000 */
[----:B------:R-:W-:Y:S01]  /*02a0*/  IMAD.WIDE.U32 R4, R4, R15, c[0x0][0x170] ;  /* 0x00005c0004047625 */ /* 0x000fe200078e000f */
[----:B------:R-:W-:-:S06]  /*02b0*/  @!P0 FMUL R6, R6, 16777216 ;  /* 0x4b80000006068820 */ /* 0x000fcc0000400000 */
[----:B------:R-:W0:Y:S04]  /*02c0*/  MUFU.RCP R6, R6 ;  /* 0x0000000600067308 */ /* 0x000e280000001000 */
[----:B------:R-:W-:Y:S01]  /*02d0*/  @!P1 MOV R2, c[0x0][0x160] ;  /* 0x0000580000029a02 */ /* 0x000fe20000000f00 */
[----:B0-----:R-:W-:Y:S01]  /*02e0*/  FMUL R7, R6, R3 ;  /* 0x0000000306077220 */ /* 0x001fe20000400000 */
[----:B------:R-:W-:-:S03]  /*02f0*/  @!P1 MOV R3, c[0x0][0x164] ;  /* 0x0000590000039a02 */ /* 0x000fc60000000f00 */
[----:B------:R-:W-:Y:S02]  /*0300*/  FADD R9, R7, R7 ;  /* 0x0000000707097221 */ /* 0x000fe40000000000 */
[----:B------:R-:W-:Y:S02]  /*0310*/  @!P1 STG.E [R2.64], R7 ;  /* 0x0000000702009986 */ /* 0x000fe4000c101904 */
[----:B------:R-:W-:-:S05]  /*0320*/  FMUL R9, R0, R9 ;  /* 0x0000000900097220 */ /* 0x000fca0000400000 */
[----:B------:R-:W-:Y:S01]  /*0330*/  STG.E [R4.64], R9 ;  /* 0x0000000904007986 */ /* 0x000fe2000c101904 */
[----:B------:R-:W-:Y:S05]  /*0340*/  EXIT ;  /* 0x000000000000794d */ /* 0x000fea0003800000 */
.L_x_0:
[----:B------:R-:W-:-:S00]  /*0350*/  BRA `(.L_x_0) ;  /* 0xfffffff000007947 */ /* 0x000fc0000383ffff */
[----:B------:R-:W-:-:S00]  /*0360*/  NOP ;  /* 0x0000000000007918 */ /* 0x000fc00000000000 */
        /* <DEDUP_REMOVED lines=9> */
.L_x_1:


//--------------------- .nv.shared.triton_per_fused_add_mul_pow_reciprocal_select_sum_unsqueeze_15 --------------------------
	.section	.nv.shared.triton_per_fused_add_mul_pow_reciprocal_select_sum_unsqueeze_15,"aw",@nobits
	.sectionflags	@""
	.align	16
